//
// Generated by NVIDIA NVVM Compiler
//
// Compiler Build ID: CL-36424714
// Cuda compilation tools, release 13.0, V13.0.88
// Based on NVVM 20.0.0
//

.version 9.0
.target sm_100
.address_size 64

	// .globl	_Z12kernel_task4v
.extern .func  (.param .b32 func_retval0) vprintf
(
	.param .b64 vprintf_param_0,
	.param .b64 vprintf_param_1
)
;
.global .align 1 .b8 $str[34] = {66, 108, 111, 99, 107, 32, 37, 100, 44, 32, 84, 104, 114, 101, 97, 100, 32, 37, 100, 32, 45, 62, 32, 119, 121, 110, 105, 107, 58, 32, 37, 100, 10};

.visible .entry _Z12kernel_task4v()
{
	.local .align 8 .b8 	__local_depot0[16];
	.reg .b64 	%SP;
	.reg .b64 	%SPL;
	.reg .b32 	%r<7>;
	.reg .b64 	%rd<5>;

	mov.u64 	%SPL, __local_depot0;
	cvta.local.u64 	%SP, %SPL;
	add.u64 	%rd1, %SP, 0;
	add.u64 	%rd2, %SPL, 0;
	mov.u32 	%r1, %tid.x;
	mov.u32 	%r2, %ctaid.x;
	add.s32 	%r3, %r1, %r2;
	add.s32 	%r4, %r3, 100;
	st.local.v2.u32 	[%rd2], {%r2, %r1};
	st.local.u32 	[%rd2+8], %r4;
	mov.u64 	%rd3, $str;
	cvta.global.u64 	%rd4, %rd3;
	{ // callseq 0, 0
	.param .b64 param0;
	st.param.b64 	[param0], %rd4;
	.param .b64 param1;
	st.param.b64 	[param1], %rd1;
	.param .b32 retval0;
	call.uni (retval0), 
	vprintf, 
	(
	param0, 
	param1
	);
	ld.param.b32 	%r5, [retval0];
	} // callseq 0
	ret;

}


// ===== COMPILED SASS (sm_100) =====

	.target	sm_100

	.elftype	@"ET_EXEC"


//--------------------- .note.nv.tkinfo           --------------------------
	.section	.note.nv.tkinfo,"",@"SHT_NOTE"
	.sectionflags	@"SHF_NOTE_NV_TKINFO"
	.tkinfo
        /*0018*/ 	.word	0x00000002
        /*0030*/ 	.string	""
        /*0030*/ 	.string	"ptxas"
        /*0030*/ 	.string	"Cuda compilation tools, release 13.0, V13.0.88"
        /*0030*/ 	.string	"Build cuda_13.0.r13.0/compiler.36424714_0"
        /*0030*/ 	.string	"-arch sm_100 -m 64 "



//--------------------- .note.nv.cuinfo           --------------------------
	.section	.note.nv.cuinfo,"",@"SHT_NOTE"
	.sectionflags	@"SHF_NOTE_NV_CUINFO"
        /*0018*/ 	.short	0x0002
        /*001a*/ 	.short	0x0064
        /*001c*/ 	.short	0x0082
	.zero		2


//--------------------- .nv.info                  --------------------------
	.section	.nv.info,"",@"SHT_CUDA_INFO"
	.align	4


	//----- nvinfo : EIATTR_REGCOUNT
	.align		4
        /*0000*/ 	.byte	0x04, 0x2f
        /*0002*/ 	.short	(.L_2 - .L_1)
	.align		4
.L_1:
        /*0004*/ 	.word	index@(_Z12kernel_task4v)
        /*0008*/ 	.word	0x00000018


	//----- nvinfo : EIATTR_FRAME_SIZE
	.align		4
.L_2:
        /*000c*/ 	.byte	0x04, 0x11
        /*000e*/ 	.short	(.L_4 - .L_3)
	.align		4
.L_3:
        /*0010*/ 	.word	index@(_Z12kernel_task4v)
        /*0014*/ 	.word	0x00000010


	//----- nvinfo : EIATTR_MIN_STACK_SIZE
	.align		4
.L_4:
        /*0018*/ 	.byte	0x04, 0x12
        /*001a*/ 	.short	(.L_6 - .L_5)
	.align		4
.L_5:
        /*001c*/ 	.word	index@(_Z12kernel_task4v)
        /*0020*/ 	.word	0x00000010
.L_6:


//--------------------- .nv.compat                --------------------------
	.section	.nv.compat,"",@"SHT_CUDA_COMPAT_INFO"
	.align	4
        /*0000*/ 	.byte	0x02, 0x09, 0x00, 0x00, 0x02, 0x02, 0x01, 0x00, 0x02, 0x05, 0x05, 0x00, 0x03, 0x07, 0x01, 0x01
        /*0010*/ 	.byte	0x02, 0x03, 0x00, 0x00, 0x02, 0x06, 0x01, 0x00, 0x04, 0x0b, 0x08, 0x00, 0x09, 0x00, 0x00, 0x00
        /*0020*/ 	.byte	0x00, 0x00, 0x00, 0x00


//--------------------- .nv.info._Z12kernel_task4v --------------------------
	.section	.nv.info._Z12kernel_task4v,"",@"SHT_CUDA_INFO"
	.sectionflags	@""
	.align	4


	//----- nvinfo : EIATTR_CUDA_API_VERSION
	.align		4
        /*0000*/ 	.byte	0x04, 0x37
        /*0002*/ 	.short	(.L_8 - .L_7)
.L_7:
        /*0004*/ 	.word	0x00000082


	//----- nvinfo : EIATTR_SPARSE_MMA_MASK
	.align		4
.L_8:
        /*0008*/ 	.byte	0x03, 0x50
        /*000a*/ 	.short	0x0000


	//----- nvinfo : EIATTR_MAXREG_COUNT
	.align		4
        /*000c*/ 	.byte	0x03, 0x1b
        /*000e*/ 	.short	0x00ff


	//----- nvinfo : EIATTR_EXTERNS
	.align		4
        /*0010*/ 	.byte	0x04, 0x0f
        /*0012*/ 	.short	(.L_10 - .L_9)


	//   ....[0]....
	.align		4
.L_9:
        /*0014*/ 	.word	index@(vprintf)


	//----- nvinfo : EIATTR_MERCURY_ISA_VERSION
	.align		4
.L_10:
        /*0018*/ 	.byte	0x03, 0x5f
        /*001a*/ 	.short	0x0101


	//----- nvinfo : EIATTR_VRC_CTA_INIT_COUNT
	.align		4
        /*001c*/ 	.byte	0x02, 0x4a
	.zero		1
	.zero		1


	//----- nvinfo : EIATTR_SYSCALL_OFFSETS
	.align		4
        /*0020*/ 	.byte	0x04, 0x46
        /*0022*/ 	.short	(.L_12 - .L_11)


	//   ....[0]....
.L_11:
        /*0024*/ 	.word	0x00000110


	//----- nvinfo : EIATTR_EXIT_INSTR_OFFSETS
	.align		4
.L_12:
        /*0028*/ 	.byte	0x04, 0x1c
        /*002a*/ 	.short	(.L_14 - .L_13)


	//   ....[0]....
.L_13:
        /*002c*/ 	.word	0x00000120


	//----- nvinfo : EIATTR_SW_WAR
	.align		4
.L_14:
        /*0030*/ 	.byte	0x04, 0x36
        /*0032*/ 	.short	(.L_16 - .L_15)
.L_15:
        /*0034*/ 	.word	0x00000008
.L_16:


//--------------------- .nv.callgraph             --------------------------
	.section	.nv.callgraph,"",@"SHT_CUDA_CALLGRAPH"
	.align	4
	.sectionentsize	8
	.align		4
        /*0000*/ 	.word	0x00000000
	.align		4
        /*0004*/ 	.word	0xffffffff
	.align		4
        /*0008*/ 	.word	index@(_Z12kernel_task4v)
	.align		4
        /*000c*/ 	.word	index@(vprintf)
	.align		4
        /*0010*/ 	.word	0x00000000
	.align		4
        /*0014*/ 	.word	0xfffffffe
	.align		4
        /*0018*/ 	.word	0x00000000
	.align		4
        /*001c*/ 	.word	0xfffffffd
	.align		4
        /*0020*/ 	.word	0x00000000
	.align		4
        /*0024*/ 	.word	0xfffffffc


//--------------------- .nv.constant4             --------------------------
	.section	.nv.constant4,"a",@progbits
	.align	8
	.align		8
.nv.constant4:
        /*0000*/ 	.dword	vprintf
	.align		8
        /*0008*/ 	.dword	$str


//--------------------- .text._Z12kernel_task4v   --------------------------
	.section	.text._Z12kernel_task4v,"ax",@progbits
	.align	128
        .global         _Z12kernel_task4v
        .type           _Z12kernel_task4v,@function
        .size           _Z12kernel_task4v,(.L_x_2 - _Z12kernel_task4v)
        .other          _Z12kernel_task4v,@"STO_CUDA_ENTRY STV_DEFAULT"
_Z12kernel_task4v:
.text._Z12kernel_task4v:
[----:B------:R-:W0:Y:S01]  /*0000*/  LDC R1, c[0x0][0x37c] ;  /* 0x0000df00ff017b82 */ /* 0x000e220000000800 */
[----:B------:R-:W1:Y:S01]  /*0010*/  S2R R9, SR_TID.X ;  /* 0x0000000000097919 */ /* 0x000e620000002100 */
[----:B------:R-:W-:Y:S01]  /*0020*/  MOV R2, 0x0 ;  /* 0x0000000000027802 */ /* 0x000fe20000000f00 */
[----:B0-----:R-:W-:Y:S01]  /*0030*/  VIADD R1, R1, 0xfffffff0 ;  /* 0xfffffff001017836 */ /* 0x001fe20000000000 */
[----:B------:R-:W0:Y:S01]  /*0040*/  LDCU UR4, c[0x0][0x2f8] ;  /* 0x00005f00ff0477ac */ /* 0x000e220008000800 */
[----:B------:R-:W1:Y:S03]  /*0050*/  S2R R8, SR_CTAID.X ;  /* 0x0000000000087919 */ /* 0x000e660000002500 */
[----:B------:R-:W2:Y:S01]  /*0060*/  LDC.64 R2, c[0x4][R2] ;  /* 0x0100000002027b82 */ /* 0x000ea20000000a00 */
[----:B------:R-:W3:Y:S01]  /*0070*/  LDCU.64 UR6, c[0x4][0x8] ;  /* 0x01000100ff0677ac */ /* 0x000ee20008000a00 */
[----:B------:R-:W4:Y:S01]  /*0080*/  LDCU UR5, c[0x0][0x2fc] ;  /* 0x00005f80ff0577ac */ /* 0x000f220008000800 */
[----:B0-----:R-:W-:Y:S01]  /*0090*/  IADD3 R6, P0, PT, R1, UR4, RZ ;  /* 0x0000000401067c10 */ /* 0x001fe2000ff1e0ff */
[----:B---3--:R-:W-:-:S02]  /*00a0*/  IMAD.U32 R4, RZ, RZ, UR6 ;  /* 0x00000006ff047e24 */ /* 0x008fc4000f8e00ff */
[----:B------:R-:W-:Y:S02]  /*00b0*/  IMAD.U32 R5, RZ, RZ, UR7 ;  /* 0x00000007ff057e24 */ /* 0x000fe4000f8e00ff */
[----:B----4-:R-:W-:Y:S01]  /*00c0*/  IMAD.X R7, RZ, RZ, UR5, P0 ;  /* 0x00000005ff077e24 */ /* 0x010fe200080e06ff */
[----:B-1----:R-:W-:Y:S01]  /*00d0*/  IADD3 R0, PT, PT, R9, 0x64, R8 ;  /* 0x0000006409007810 */ /* 0x002fe20007ffe008 */
[----:B------:R0:W-:Y:S04]  /*00e0*/  STL.64 [R1], R8 ;  /* 0x0000000801007387 */ /* 0x0001e80000100a00 */
[----:B------:R0:W-:Y:S02]  /*00f0*/  STL [R1+0x8], R0 ;  /* 0x0000080001007387 */ /* 0x0001e40000100800 */
[----:B------:R-:W-:-:S07]  /*0100*/  LEPC R20, `(.L_x_0) ;  /* 0x000000001014794e */ /* 0x000fce0000000000 */
[----:B0-2---:R-:W-:Y:S05]  /*0110*/  CALL.ABS.NOINC R2 ;  /* 0x0000000002007343 */ /* 0x005fea0003c00000 */
.L_x_0:
[----:B------:R-:W-:Y:S05]  /*0120*/  EXIT ;  /* 0x000000000000794d */ /* 0x000fea0003800000 */
.L_x_1:
[----:B------:R-:W-:-:S00]  /*0130*/  BRA `(.L_x_1) ;  /* 0xfffffffc00fc7947 */ /* 0x000fc0000383ffff */
[----:B------:R-:W-:-:S00]  /*0140*/  NOP ;  /* 0x0000000000007918 */ /* 0x000fc00000000000 */
        /* <DEDUP_REMOVED lines=11> */
.L_x_2:


//--------------------- .nv.global.init           --------------------------
	.section	.nv.global.init,"aw",@progbits
.nv.global.init:
	.type		$str,@object
	.size		$str,(.L_0 - $str)
$str:
        /*0000*/ 	.byte	0x42, 0x6c, 0x6f, 0x63, 0x6b, 0x20, 0x25, 0x64, 0x2c, 0x20, 0x54, 0x68, 0x72, 0x65, 0x61, 0x64
        /*0010*/ 	.byte	0x20, 0x25, 0x64, 0x20, 0x2d, 0x3e, 0x20, 0x77, 0x79, 0x6e, 0x69, 0x6b, 0x3a, 0x20, 0x25, 0x64
        /*0020*/ 	.byte	0x0a, 0x00
.L_0:


//--------------------- .nv.shared.reserved.0     --------------------------
	.section	.nv.shared.reserved.0,"aw",@nobits
	.weak		__nv_reservedSMEM_offset_0_alias
	.size		__nv_reservedSMEM_offset_0_alias, 0, 64
	.other		__nv_reservedSMEM_offset_0_alias,@"STO_CUDA_RESERVED_SHARED STV_DEFAULT"
__nv_reservedSMEM_offset_0_alias:
	.zero		0
	.zero		64


//--------------------- .nv.constant0._Z12kernel_task4v --------------------------
	.section	.nv.constant0._Z12kernel_task4v,"a",@progbits
	.sectionflags	@""
	.align	4
.nv.constant0._Z12kernel_task4v:
	.zero		896


//--------------------- SYMBOLS --------------------------

	.type		.nv.reservedSmem.offset0,@object
	.size		.nv.reservedSmem.offset0,0x4
	.type		vprintf,@function
